	.headerflags	@"EF_CUDA_TEXMODE_UNIFIED EF_CUDA_64BIT_ADDRESS EF_CUDA_ACCELERATORS EF_CUDA_SM90 EF_CUDA_VIRTUAL_SM(EF_CUDA_SM90)"
	.elftype	@"ET_EXEC"


//--------------------- .nv.info                  --------------------------
	.section	.nv.info,"",@"SHT_CUDA_INFO"
	.align	4


	//----- nvinfo : EIATTR_REGCOUNT
	.align		4
        /*0000*/ 	.byte	0x04, 0x2f
        /*0002*/ 	.short	(.L_3 - .L_2)
	.align		4
.L_2:
        /*0004*/ 	.word	index@(triton_poi_fused__native_batch_norm_legit_no_training_relu_43)
        /*0008*/ 	.word	0x00000020


	//----- nvinfo : EIATTR_MIN_STACK_SIZE
	.align		4
.L_3:
        /*000c*/ 	.byte	0x04, 0x12
        /*000e*/ 	.short	(.L_5 - .L_4)
	.align		4
.L_4:
        /*0010*/ 	.word	index@(triton_poi_fused__native_batch_norm_legit_no_training_relu_43)
        /*0014*/ 	.word	0x00000000


	//----- nvinfo : EIATTR_FRAME_SIZE
	.align		4
.L_5:
        /*0018*/ 	.byte	0x04, 0x11
        /*001a*/ 	.short	(.L_7 - .L_6)
	.align		4
.L_6:
        /*001c*/ 	.word	index@(triton_poi_fused__native_batch_norm_legit_no_training_relu_43)
        /*0020*/ 	.word	0x00000000


	//----- nvinfo : EIATTR_MIN_STACK_SIZE
	.align		4
.L_7:
        /*0024*/ 	.byte	0x04, 0x12
        /*0026*/ 	.short	(.L_9 - .L_8)
	.align		4
.L_8:
        /*0028*/ 	.word	index@(triton_poi_fused__native_batch_norm_legit_no_training_relu_43)
        /*002c*/ 	.word	0x00000000
.L_9:


//--------------------- .nv.info.triton_poi_fused__native_batch_norm_legit_no_training_relu_43 --------------------------
	.section	.nv.info.triton_poi_fused__native_batch_norm_legit_no_training_relu_43,"",@"SHT_CUDA_INFO"
	.sectionflags	@""
	.align	4


	//----- nvinfo : EIATTR_CUDA_API_VERSION
	.align		4
        /*0000*/ 	.byte	0x04, 0x37
        /*0002*/ 	.short	(.L_11 - .L_10)
.L_10:
        /*0004*/ 	.word	0x0000007c


	//----- nvinfo : EIATTR_KPARAM_INFO
	.align		4
.L_11:
        /*0008*/ 	.byte	0x04, 0x17
        /*000a*/ 	.short	(.L_13 - .L_12)
.L_12:
        /*000c*/ 	.word	0x00000000
        /*0010*/ 	.short	0x0007
        /*0012*/ 	.short	0x0034
        /*0014*/ 	.byte	0x00, 0xf0, 0x11, 0x00


	//----- nvinfo : EIATTR_KPARAM_INFO
	.align		4
.L_13:
        /*0018*/ 	.byte	0x04, 0x17
        /*001a*/ 	.short	(.L_15 - .L_14)
.L_14:
        /*001c*/ 	.word	0x00000000
        /*0020*/ 	.short	0x0006
        /*0022*/ 	.short	0x0030
        /*0024*/ 	.byte	0x00, 0xf0, 0x11, 0x00


	//----- nvinfo : EIATTR_KPARAM_INFO
	.align		4
.L_15:
        /*0028*/ 	.byte	0x04, 0x17
        /*002a*/ 	.short	(.L_17 - .L_16)
.L_16:
        /*002c*/ 	.word	0x00000000
        /*0030*/ 	.short	0x0005
        /*0032*/ 	.short	0x0028
        /*0034*/ 	.byte	0x00, 0xf4, 0x21, 0x00


	//----- nvinfo : EIATTR_KPARAM_INFO
	.align		4
.L_17:
        /*0038*/ 	.byte	0x04, 0x17
        /*003a*/ 	.short	(.L_19 - .L_18)
.L_18:
        /*003c*/ 	.word	0x00000000
        /*0040*/ 	.short	0x0004
        /*0042*/ 	.short	0x0020
        /*0044*/ 	.byte	0x00, 0xf4, 0x21, 0x00


	//----- nvinfo : EIATTR_KPARAM_INFO
	.align		4
.L_19:
        /*0048*/ 	.byte	0x04, 0x17
        /*004a*/ 	.short	(.L_21 - .L_20)
.L_20:
        /*004c*/ 	.word	0x00000000
        /*0050*/ 	.short	0x0003
        /*0052*/ 	.short	0x0018
        /*0054*/ 	.byte	0x00, 0xf4, 0x21, 0x00


	//----- nvinfo : EIATTR_KPARAM_INFO
	.align		4
.L_21:
        /*0058*/ 	.byte	0x04, 0x17
        /*005a*/ 	.short	(.L_23 - .L_22)
.L_22:
        /*005c*/ 	.word	0x00000000
        /*0060*/ 	.short	0x0002
        /*0062*/ 	.short	0x0010
        /*0064*/ 	.byte	0x00, 0xf4, 0x21, 0x00


	//----- nvinfo : EIATTR_KPARAM_INFO
	.align		4
.L_23:
        /*0068*/ 	.byte	0x04, 0x17
        /*006a*/ 	.short	(.L_25 - .L_24)
.L_24:
        /*006c*/ 	.word	0x00000000
        /*0070*/ 	.short	0x0001
        /*0072*/ 	.short	0x0008
        /*0074*/ 	.byte	0x00, 0xf4, 0x21, 0x00


	//----- nvinfo : EIATTR_KPARAM_INFO
	.align		4
.L_25:
        /*0078*/ 	.byte	0x04, 0x17
        /*007a*/ 	.short	(.L_27 - .L_26)
.L_26:
        /*007c*/ 	.word	0x00000000
        /*0080*/ 	.short	0x0000
        /*0082*/ 	.short	0x0000
        /*0084*/ 	.byte	0x00, 0xf4, 0x21, 0x00


	//----- nvinfo : EIATTR_SPARSE_MMA_MASK
	.align		4
.L_27:
        /*0088*/ 	.byte	0x03, 0x50
        /*008a*/ 	.short	0x0000


	//----- nvinfo : EIATTR_MAXREG_COUNT
	.align		4
        /*008c*/ 	.byte	0x03, 0x1b
        /*008e*/ 	.short	0x00ff


	//----- nvinfo : EIATTR_EXIT_INSTR_OFFSETS
	.align		4
        /*0090*/ 	.byte	0x04, 0x1c
        /*0092*/ 	.short	(.L_29 - .L_28)


	//   ....[0]....
.L_28:
        /*0094*/ 	.word	0x00000ab0


	//   ....[1]....
        /*0098*/ 	.word	0x00000b90


	//----- nvinfo : EIATTR_REQNTID
	.align		4
.L_29:
        /*009c*/ 	.byte	0x04, 0x10
        /*009e*/ 	.short	(.L_31 - .L_30)
.L_30:
        /*00a0*/ 	.word	0x00000080
        /*00a4*/ 	.word	0x00000001
        /*00a8*/ 	.word	0x00000001


	//----- nvinfo : EIATTR_CBANK_PARAM_SIZE
	.align		4
.L_31:
        /*00ac*/ 	.byte	0x03, 0x19
        /*00ae*/ 	.short	0x0038


	//----- nvinfo : EIATTR_PARAM_CBANK
	.align		4
        /*00b0*/ 	.byte	0x04, 0x0a
        /*00b2*/ 	.short	(.L_33 - .L_32)
	.align		4
.L_32:
        /*00b4*/ 	.word	index@(.nv.constant0.triton_poi_fused__native_batch_norm_legit_no_training_relu_43)
        /*00b8*/ 	.short	0x0210
        /*00ba*/ 	.short	0x0038


	//----- nvinfo : EIATTR_SW_WAR
	.align		4
.L_33:
        /*00bc*/ 	.byte	0x04, 0x36
        /*00be*/ 	.short	(.L_35 - .L_34)
.L_34:
        /*00c0*/ 	.word	0x00000008
.L_35:


//--------------------- .nv.callgraph             --------------------------
	.section	.nv.callgraph,"",@"SHT_CUDA_CALLGRAPH"
	.align	4
	.sectionentsize	8
	.align		4
        /*0000*/ 	.word	0x00000000
	.align		4
        /*0004*/ 	.word	0xffffffff
	.align		4
        /*0008*/ 	.word	0x00000000
	.align		4
        /*000c*/ 	.word	0xfffffffe
	.align		4
        /*0010*/ 	.word	0x00000000
	.align		4
        /*0014*/ 	.word	0xfffffffd
	.align		4
        /*0018*/ 	.word	0x00000000
	.align		4
        /*001c*/ 	.word	0xfffffffc


//--------------------- .nv.constant4             --------------------------
	.section	.nv.constant4,"a",@progbits
	.align	8
	.align		8
.nv.constant4:
        /*0000*/ 	.dword	_$_str
	.align		8
        /*0008*/ 	.dword	_$_str_$_2


//--------------------- .text.triton_poi_fused__native_batch_norm_legit_no_training_relu_43 --------------------------
	.section	.text.triton_poi_fused__native_batch_norm_legit_no_training_relu_43,"ax",@progbits
	.sectionflags	@"SHF_BARRIERS=1"
	.align	128
        .global         triton_poi_fused__native_batch_norm_legit_no_training_relu_43
        .type           triton_poi_fused__native_batch_norm_legit_no_training_relu_43,@function
        .size           triton_poi_fused__native_batch_norm_legit_no_training_relu_43,(.L_x_1 - triton_poi_fused__native_batch_norm_legit_no_training_relu_43)
        .other          triton_poi_fused__native_batch_norm_legit_no_training_relu_43,@"STO_CUDA_ENTRY STV_DEFAULT"
triton_poi_fused__native_batch_norm_legit_no_training_relu_43:
.text.triton_poi_fused__native_batch_norm_legit_no_training_relu_43:
[----:B------:R-:W0:Y:S01]  /*0000*/  LDC R1, c[0x0][0x28] ;  /* 0x00000a00ff017b82 */ /* 0x000e220000000800 */
[----:B------:R-:W1:Y:S01]  /*0010*/  S2R R14, SR_TID.X ;  /* 0x00000000000e7919 */ /* 0x000e620000002100 */
[----:B------:R-:W-:Y:S01]  /*0020*/  CS2R R10, SRZ ;  /* 0x00000000000a7805 */ /* 0x000fe2000001ff00 */
[----:B------:R-:W-:Y:S01]  /*0030*/  ULDC.64 UR6, c[0x0][0x208] ;  /* 0x0000820000067ab9 */ /* 0x000fe20000000a00 */
[----:B------:R-:W2:Y:S01]  /*0040*/  S2R R17, SR_CTAID.Y ;  /* 0x0000000000117919 */ /* 0x000ea20000002600 */
[----:B------:R-:W3:Y:S03]  /*0050*/  S2R R0, SR_CTAID.X ;  /* 0x0000000000007919 */ /* 0x000ee60000002500 */
[----:B------:R-:W4:Y:S01]  /*0060*/  S2UR UR5, SR_CgaCtaId ;  /* 0x00000000000579c3 */ /* 0x000f220000008800 */
[----:B------:R-:W-:-:S07]  /*0070*/  UMOV UR4, 0x400 ;  /* 0x0000040000047882 */ /* 0x000fce0000000000 */
[----:B------:R-:W5:Y:S01]  /*0080*/  LDC.64 R24, c[0x0][0x218] ;  /* 0x00008600ff187b82 */ /* 0x000f620000000a00 */
[----:B-1----:R-:W-:Y:S01]  /*0090*/  IMAD.SHL.U32 R16, R14, 0x4, RZ ;  /* 0x000000040e107824 */ /* 0x002fe200078e00ff */
[----:B------:R-:W-:-:S04]  /*00a0*/  SHF.R.U32.HI R7, RZ, 0x6, R14 ;  /* 0x00000006ff077819 */ /* 0x000fc8000001160e */
[----:B------:R-:W-:Y:S01]  /*00b0*/  LOP3.LUT R2, R16, 0xfc, RZ, 0xc0, !PT ;  /* 0x000000fc10027812 */ /* 0x000fe200078ec0ff */
[----:B---3--:R-:W-:-:S03]  /*00c0*/  IMAD.SHL.U32 R15, R0, 0x4, RZ ;  /* 0x00000004000f7824 */ /* 0x008fc600078e00ff */
[----:B--2---:R-:W-:Y:S02]  /*00d0*/  PRMT R4, R2, 0x6540, R17 ;  /* 0x0000654002047816 */ /* 0x004fe40000000011 */
[----:B------:R-:W1:Y:S02]  /*00e0*/  LDC.64 R2, c[0x0][0x210] ;  /* 0x00008400ff027b82 */ /* 0x000e640000000a00 */
[C---:B------:R-:W-:Y:S01]  /*00f0*/  ISETP.GE.AND P0, PT, R4.reuse, 0x500, PT ;  /* 0x000005000400780c */ /* 0x040fe20003f06270 */
[----:B------:R-:W-:-:S05]  /*0100*/  IMAD.HI R5, R4, 0x66666667, RZ ;  /* 0x6666666704057827 */ /* 0x000fca00078e02ff */
[----:B------:R-:W-:-:S04]  /*0110*/  SHF.R.U32.HI R6, RZ, 0x1f, R5 ;  /* 0x0000001fff067819 */ /* 0x000fc80000011605 */
[----:B------:R-:W-:Y:S02]  /*0120*/  LEA.HI.SX32 R5, R5, R6, 0x19 ;  /* 0x0000000605057211 */ /* 0x000fe400078fcaff */
[----:B------:R-:W-:-:S03]  /*0130*/  SGXT.U32 R6, R7, 0x1 ;  /* 0x000000010706781a */ /* 0x000fc60000000000 */
[----:B------:R-:W-:Y:S01]  /*0140*/  IMAD R8, R5, -0x140, R4 ;  /* 0xfffffec005087824 */ /* 0x000fe200078e0204 */
[----:B------:R-:W-:-:S03]  /*0150*/  LOP3.LUT R6, R15, R6, RZ, 0xfc, !PT ;  /* 0x000000060f067212 */ /* 0x000fc600078efcff */
[----:B------:R-:W-:Y:S01]  /*0160*/  IMAD R5, R5, 0x500, R8 ;  /* 0x0000050005057824 */ /* 0x000fe200078e0208 */
[C---:B------:R-:W-:Y:S02]  /*0170*/  ISETP.LT.AND P1, PT, R6.reuse, 0x4, !P0 ;  /* 0x000000040600780c */ /* 0x040fe40004721270 */
[----:B------:R-:W-:Y:S01]  /*0180*/  CS2R R8, SRZ ;  /* 0x0000000000087805 */ /* 0x000fe2000001ff00 */
[C---:B------:R-:W-:Y:S01]  /*0190*/  IMAD R5, R6.reuse, 0x140, R5 ;  /* 0x0000014006057824 */ /* 0x040fe200078e0205 */
[----:B------:R-:W-:-:S03]  /*01a0*/  LOP3.LUT R6, R6, 0x2, RZ, 0xfc, !PT ;  /* 0x0000000206067812 */ /* 0x000fc600078efcff */
[----:B-1----:R-:W-:Y:S01]  /*01b0*/  IMAD.WIDE R12, R5, 0x4, R2 ;  /* 0x00000004050c7825 */ /* 0x002fe200078e0202 */
[----:B------:R-:W-:Y:S02]  /*01c0*/  ISETP.LT.AND P0, PT, R6, 0x4, !P0 ;  /* 0x000000040600780c */ /* 0x000fe40004701270 */
[----:B------:R-:W-:-:S03]  /*01d0*/  IADD3 R19, R5, 0x280, RZ ;  /* 0x0000028005137810 */ /* 0x000fc60007ffe0ff */
[----:B------:R1:W2:Y:S01]  /*01e0*/  @P1 LDG.E.EL.128 R8, desc[UR6][R12.64] ;  /* 0x000000060c081981 */ /* 0x0002a2000c2e1d00 */
[----:B------:R-:W-:Y:S02]  /*01f0*/  CS2R R4, SRZ ;  /* 0x0000000000047805 */ /* 0x000fe4000001ff00 */
[----:B------:R-:W-:Y:S01]  /*0200*/  CS2R R6, SRZ ;  /* 0x0000000000067805 */ /* 0x000fe2000001ff00 */
[----:B------:R-:W-:-:S05]  /*0210*/  IMAD.WIDE R18, R19, 0x4, R2 ;  /* 0x0000000413127825 */ /* 0x000fca00078e0202 */
[----:B------:R3:W2:Y:S01]  /*0220*/  @P0 LDG.E.EL.128 R4, desc[UR6][R18.64] ;  /* 0x0000000612040981 */ /* 0x0006a2000c2e1d00 */
[----:B-1----:R-:W-:Y:S01]  /*0230*/  SHF.R.U32.HI R13, RZ, 0x2, R14 ;  /* 0x00000002ff0d7819 */ /* 0x002fe2000001160e */
[----:B----4-:R-:W-:-:S03]  /*0240*/  UPRMT UR4, UR5, 0x654, UR4 ;  /* 0x0000065405047896 */ /* 0x010fc60008000004 */
[----:B------:R-:W-:Y:S01]  /*0250*/  LOP3.LUT R20, R13, 0x10, RZ, 0xc0, !PT ;  /* 0x000000100d147812 */ /* 0x000fe200078ec0ff */
[----:B------:R-:W-:Y:S01]  /*0260*/  IMAD.SHL.U32 R2, R14, 0x2, RZ ;  /* 0x000000020e027824 */ /* 0x000fe200078e00ff */
[----:B------:R-:W-:-:S03]  /*0270*/  LOP3.LUT R16, R16, 0x1fc, RZ, 0xc0, !PT ;  /* 0x000001fc10107812 */ /* 0x000fc600078ec0ff */
[----:B---3--:R-:W-:Y:S01]  /*0280*/  VIADD R19, R20, UR4 ;  /* 0x0000000414137c36 */ /* 0x008fe20008000000 */
[----:B------:R-:W-:Y:S01]  /*0290*/  LOP3.LUT R22, R2, 0xfe, RZ, 0xc0, !PT ;  /* 0x000000fe02167812 */ /* 0x000fe200078ec0ff */
[----:B------:R-:W1:Y:S03]  /*02a0*/  LDC.64 R20, c[0x0][0x228] ;  /* 0x00008a00ff147b82 */ /* 0x000e660000000a00 */
[----:B------:R-:W-:Y:S02]  /*02b0*/  LEA R28, R16, R19, 0x2 ;  /* 0x00000013101c7211 */ /* 0x000fe400078e10ff */
[----:B------:R-:W-:-:S03]  /*02c0*/  PRMT R23, R22, 0x6540, R17 ;  /* 0x0000654016177816 */ /* 0x000fc60000000011 */
[----:B------:R-:W3:Y:S02]  /*02d0*/  LDC.64 R2, c[0x0][0x220] ;  /* 0x00008800ff027b82 */ /* 0x000ee40000000a00 */
[----:B------:R-:W-:-:S05]  /*02e0*/  IMAD.HI R12, R23, 0x66666667, RZ ;  /* 0x66666667170c7827 */ /* 0x000fca00078e02ff */
[----:B------:R-:W-:-:S04]  /*02f0*/  SHF.R.U32.HI R13, RZ, 0x1f, R12 ;  /* 0x0000001fff0d7819 */ /* 0x000fc8000001160c */
[----:B------:R-:W-:Y:S02]  /*0300*/  LEA.HI.SX32 R12, R12, R13, 0x19 ;  /* 0x0000000d0c0c7211 */ /* 0x000fe400078fcaff */
[----:B------:R-:W-:Y:S02]  /*0310*/  ISETP.GE.AND P0, PT, R23, 0x500, PT ;  /* 0x000005001700780c */ /* 0x000fe40003f06270 */
[----:B------:R-:W-:Y:S01]  /*0320*/  LEA R22, R22, UR4, 0x2 ;  /* 0x0000000416167c11 */ /* 0x000fe2000f8e10ff */
[----:B------:R-:W-:-:S04]  /*0330*/  IMAD R23, R12, -0x140, R23 ;  /* 0xfffffec00c177824 */ /* 0x000fc800078e0217 */
[----:B---3--:R-:W-:Y:S01]  /*0340*/  IMAD.WIDE R26, R23, 0x4, R2 ;  /* 0x00000004171a7825 */ /* 0x008fe200078e0202 */
[----:B------:R-:W-:-:S03]  /*0350*/  CS2R R18, SRZ ;  /* 0x0000000000127805 */ /* 0x000fc6000001ff00 */
[----:B-----5:R-:W-:-:S04]  /*0360*/  IMAD.WIDE R24, R23, 0x4, R24 ;  /* 0x0000000417187825 */ /* 0x020fc800078e0218 */
[----:B-1----:R-:W-:Y:S01]  /*0370*/  IMAD.WIDE R20, R23, 0x4, R20 ;  /* 0x0000000417147825 */ /* 0x002fe200078e0214 */
[----:B--2---:R1:W-:Y:S01]  /*0380*/  STS.128 [R28], R8 ;  /* 0x000000081c007388 */ /* 0x0043e20000000c00 */
[----:B------:R-:W-:Y:S08]  /*0390*/  BAR.SYNC.DEFER_BLOCKING 0x0 ;  /* 0x0000000000007b1d */ /* 0x000ff00000010000 */
[----:B-1----:R-:W1:Y:S01]  /*03a0*/  LDC.64 R10, c[0x0][0x230] ;  /* 0x00008c00ff0a7b82 */ /* 0x002e620000000a00 */
[----:B------:R-:W-:Y:S04]  /*03b0*/  LDS.64 R12, [R22] ;  /* 0x00000000160c7984 */ /* 0x000fe80000000a00 */
[----:B------:R-:W2:Y:S03]  /*03c0*/  LDS.64 R2, [R22+0x410] ;  /* 0x0004100016027984 */ /* 0x000ea60000000a00 */
[----:B------:R-:W-:Y:S06]  /*03d0*/  BAR.SYNC.DEFER_BLOCKING 0x0 ;  /* 0x0000000000007b1d */ /* 0x000fec0000010000 */
[----:B------:R3:W-:Y:S02]  /*03e0*/  STS.128 [R28], R4 ;  /* 0x000000041c007388 */ /* 0x0007e40000000c00 */
[----:B------:R-:W-:Y:S06]  /*03f0*/  BAR.SYNC.DEFER_BLOCKING 0x0 ;  /* 0x0000000000007b1d */ /* 0x000fec0000010000 */
[----:B------:R-:W4:Y:S01]  /*0400*/  @!P0 LDG.E.EL.64 R18, desc[UR6][R26.64] ;  /* 0x000000061a128981 */ /* 0x000f22000c2e1b00 */
[----:B------:R-:W-:-:S02]  /*0410*/  CS2R R8, SRZ ;  /* 0x0000000000087805 */ /* 0x000fc4000001ff00 */
[----:B---3--:R-:W-:Y:S02]  /*0420*/  CS2R R4, SRZ ;  /* 0x0000000000047805 */ /* 0x008fe4000001ff00 */
[----:B------:R-:W-:Y:S01]  /*0430*/  CS2R R6, SRZ ;  /* 0x0000000000067805 */ /* 0x000fe2000001ff00 */
[----:B-1----:R-:W-:Y:S02]  /*0440*/  IMAD.WIDE R28, R23, 0x4, R10 ;  /* 0x00000004171c7825 */ /* 0x002fe400078e020a */
[----:B------:R-:W1:Y:S04]  /*0450*/  LDS.64 R10, [R22] ;  /* 0x00000000160a7984 */ /* 0x000e680000000a00 */
[----:B------:R-:W2:Y:S04]  /*0460*/  @!P0 LDG.E.EL.64 R8, desc[UR6][R24.64] ;  /* 0x0000000618088981 */ /* 0x000ea8000c2e1b00 */
[----:B------:R-:W3:Y:S04]  /*0470*/  @!P0 LDG.E.EL.64 R4, desc[UR6][R20.64] ;  /* 0x0000000614048981 */ /* 0x000ee8000c2e1b00 */
[----:B------:R5:W3:Y:S02]  /*0480*/  @!P0 LDG.E.EL.64 R6, desc[UR6][R28.64] ;  /* 0x000000061c068981 */ /* 0x000ae4000c2e1b00 */
[----:B0----5:R-:W-:-:S05]  /*0490*/  VIADD R29, R16, UR4 ;  /* 0x00000004101d7c36 */ /* 0x021fca0008000000 */
[----:B------:R-:W-:Y:S01]  /*04a0*/  LEA R16, R16, R29, 0x2 ;  /* 0x0000001d10107211 */ /* 0x000fe200078e10ff */
[----:B----4-:R-:W-:Y:S01]  /*04b0*/  FADD R23, R18, 0.0010000000474974513054 ;  /* 0x3a83126f12177421 */ /* 0x010fe20000000000 */
[----:B------:R-:W-:Y:S02]  /*04c0*/  FADD R24, R19, 0.0010000000474974513054 ;  /* 0x3a83126f13187421 */ /* 0x000fe40000000000 */
[----:B------:R0:W4:Y:S01]  /*04d0*/  LDS.64 R18, [R22+0x410] ;  /* 0x0004100016127984 */ /* 0x0001220000000a00 */
[----:B------:R-:W5:Y:S08]  /*04e0*/  MUFU.SQRT R26, R23 ;  /* 0x00000017001a7308 */ /* 0x000f700000002000 */
[----:B------:R-:W0:Y:S01]  /*04f0*/  MUFU.SQRT R25, R24 ;  /* 0x0000001800197308 */ /* 0x000e220000002000 */
[----:B-----5:R-:W-:-:S02]  /*0500*/  FSETP.GT.AND P0, PT, R26, 8.50705917302346158658e+37, PT ;  /* 0x7e8000001a00780b */ /* 0x020fc40003f04000 */
[----:B------:R-:W-:Y:S02]  /*0510*/  FSETP.GEU.AND P2, PT, R26, 1.175494350822287508e-38, PT ;  /* 0x008000001a00780b */ /* 0x000fe40003f4e000 */
[C---:B0-----:R-:W-:Y:S02]  /*0520*/  FSETP.GT.AND P1, PT, R25.reuse, 8.50705917302346158658e+37, PT ;  /* 0x7e8000001900780b */ /* 0x041fe40003f24000 */
[----:B------:R-:W-:-:S07]  /*0530*/  FSETP.GEU.AND P3, PT, R25, 1.175494350822287508e-38, PT ;  /* 0x008000001900780b */ /* 0x000fce0003f6e000 */
[----:B------:R-:W-:Y:S01]  /*0540*/  @P0 FMUL R26, R26, 0.25 ;  /* 0x3e8000001a1a0820 */ /* 0x000fe20000400000 */
[----:B------:R-:W-:-:S03]  /*0550*/  IMAD.SHL.U32 R23, R14, 0x8, RZ ;  /* 0x000000080e177824 */ /* 0x000fc600078e00ff */
[----:B------:R-:W-:Y:S01]  /*0560*/  @!P2 FMUL R26, R26, 16777216 ;  /* 0x4b8000001a1aa820 */ /* 0x000fe20000400000 */
[----:B------:R-:W-:-:S04]  /*0570*/  @P1 FMUL R25, R25, 0.25 ;  /* 0x3e80000019191820 */ /* 0x000fc80000400000 */
[----:B------:R-:W-:Y:S01]  /*0580*/  @!P3 FMUL R25, R25, 16777216 ;  /* 0x4b8000001919b820 */ /* 0x000fe20000400000 */
[----:B------:R-:W0:Y:S01]  /*0590*/  MUFU.RCP R20, R26 ;  /* 0x0000001a00147308 */ /* 0x000e220000001000 */
[----:B------:R-:W-:Y:S01]  /*05a0*/  IMAD.MOV.U32 R22, RZ, RZ, 0x3e800000 ;  /* 0x3e800000ff167424 */ /* 0x000fe200078e00ff */
[----:B------:R-:W-:-:S06]  /*05b0*/  LOP3.LUT R24, R23, 0x3f8, RZ, 0xc0, !PT ;  /* 0x000003f817187812 */ /* 0x000fcc00078ec0ff */
[----:B------:R-:W5:Y:S01]  /*05c0*/  MUFU.RCP R21, R25 ;  /* 0x0000001900157308 */ /* 0x000f620000001000 */
[C---:B------:R-:W-:Y:S02]  /*05d0*/  FSEL R23, R22.reuse, 1, P0 ;  /* 0x3f80000016177808 */ /* 0x040fe40000000000 */
[----:B------:R-:W-:-:S03]  /*05e0*/  FSEL R22, R22, 1, P1 ;  /* 0x3f80000016167808 */ /* 0x000fc60000800000 */
[----:B------:R-:W-:Y:S02]  /*05f0*/  @!P2 FMUL R23, R23, 16777216 ;  /* 0x4b8000001717a820 */ /* 0x000fe40000400000 */
[----:B------:R-:W-:Y:S01]  /*0600*/  @!P3 FMUL R22, R22, 16777216 ;  /* 0x4b8000001616b820 */ /* 0x000fe20000400000 */
[----:B------:R-:W-:Y:S01]  /*0610*/  LOP3.LUT R14, R14, 0x7f, RZ, 0xc0, !PT ;  /* 0x0000007f0e0e7812 */ /* 0x000fe200078ec0ff */
[----:B0-----:R-:W-:Y:S01]  /*0620*/  FMUL R20, R20, R23 ;  /* 0x0000001714147220 */ /* 0x001fe20000400000 */
[----:B------:R-:W-:Y:S01]  /*0630*/  IADD3 R27, R24, UR4, RZ ;  /* 0x00000004181b7c10 */ /* 0x000fe2000fffe0ff */
[--C-:B--2---:R-:W-:Y:S01]  /*0640*/  FADD R23, R2, -R8.reuse ;  /* 0x8000000802177221 */ /* 0x104fe20000000000 */
[----:B------:R-:W-:Y:S01]  /*0650*/  FADD R13, R13, -R9 ;  /* 0x800000090d0d7221 */ /* 0x000fe20000000000 */
[----:B-----5:R-:W-:Y:S01]  /*0660*/  FMUL R22, R21, R22 ;  /* 0x0000001615167220 */ /* 0x020fe20000400000 */
[--C-:B------:R-:W-:Y:S01]  /*0670*/  FADD R21, R12, -R8.reuse ;  /* 0x800000080c157221 */ /* 0x100fe20000000000 */
[----:B------:R-:W-:Y:S01]  /*0680*/  PRMT R17, R14, 0x6540, R17 ;  /* 0x000065400e117816 */ /* 0x000fe20000000011 */
[----:B-1----:R-:W-:Y:S01]  /*0690*/  FADD R25, R10, -R8 ;  /* 0x800000080a197221 */ /* 0x002fe20000000000 */
[----:B------:R-:W-:-:S02]  /*06a0*/  IMAD R14, R24, 0x4, R27 ;  /* 0x00000004180e7824 */ /* 0x000fc400078e021b */
[--C-:B------:R-:W-:Y:S01]  /*06b0*/  FADD R3, R3, -R9.reuse ;  /* 0x8000000903037221 */ /* 0x100fe20000000000 */
[--C-:B------:R-:W-:Y:S01]  /*06c0*/  FADD R11, R11, -R9.reuse ;  /* 0x800000090b0b7221 */ /* 0x100fe20000000000 */
[----:B------:R-:W-:Y:S01]  /*06d0*/  FMUL R10, R22, R13 ;  /* 0x0000000d160a7220 */ /* 0x000fe20000400000 */
[C---:B------:R-:W-:Y:S01]  /*06e0*/  FMUL R21, R20.reuse, R21 ;  /* 0x0000001514157220 */ /* 0x040fe20000400000 */
[----:B------:R-:W-:Y:S01]  /*06f0*/  FMUL R23, R20, R23 ;  /* 0x0000001714177220 */ /* 0x000fe20000400000 */
[----:B----4-:R-:W-:Y:S01]  /*0700*/  FADD R27, R18, -R8 ;  /* 0x80000008121b7221 */ /* 0x010fe20000000000 */
[----:B------:R-:W-:Y:S01]  /*0710*/  FADD R19, R19, -R9 ;  /* 0x8000000913137221 */ /* 0x000fe20000000000 */
[C---:B------:R-:W-:Y:S01]  /*0720*/  FMUL R2, R22.reuse, R3 ;  /* 0x0000000316027220 */ /* 0x040fe20000400000 */
[----:B------:R-:W-:Y:S01]  /*0730*/  FMUL R8, R22, R11 ;  /* 0x0000000b16087220 */ /* 0x000fe20000400000 */
[-CC-:B---3--:R-:W-:Y:S01]  /*0740*/  FFMA R21, R21, R4.reuse, R6.reuse ;  /* 0x0000000415157223 */ /* 0x188fe20000000006 */
[--C-:B------:R-:W-:Y:S01]  /*0750*/  FFMA R10, R10, R5, R7.reuse ;  /* 0x000000050a0a7223 */ /* 0x100fe20000000007 */
[-CC-:B------:R-:W-:Y:S01]  /*0760*/  FFMA R23, R23, R4.reuse, R6.reuse ;  /* 0x0000000417177223 */ /* 0x180fe20000000006 */
[----:B------:R-:W-:Y:S01]  /*0770*/  FMUL R22, R22, R19 ;  /* 0x0000001316167220 */ /* 0x000fe20000400000 */
[C---:B------:R-:W-:Y:S01]  /*0780*/  FMUL R25, R20.reuse, R25 ;  /* 0x0000001914197220 */ /* 0x040fe20000400000 */
[----:B------:R-:W-:Y:S01]  /*0790*/  FMUL R27, R20, R27 ;  /* 0x0000001b141b7220 */ /* 0x000fe20000400000 */
[-CC-:B------:R-:W-:Y:S01]  /*07a0*/  FFMA R2, R2, R5.reuse, R7.reuse ;  /* 0x0000000502027223 */ /* 0x180fe20000000007 */
[----:B------:R-:W-:Y:S01]  /*07b0*/  FSETP.GEU.AND P2, PT, R21, RZ, PT ;  /* 0x000000ff1500720b */ /* 0x000fe20003f4e000 */
[-CC-:B------:R-:W-:Y:S01]  /*07c0*/  FFMA R25, R25, R4.reuse, R6.reuse ;  /* 0x0000000419197223 */ /* 0x180fe20000000006 */
[----:B------:R-:W-:Y:S01]  /*07d0*/  FFMA R27, R27, R4, R6 ;  /* 0x000000041b1b7223 */ /* 0x000fe20000000006 */
[----:B------:R-:W-:Y:S01]  /*07e0*/  BAR.SYNC.DEFER_BLOCKING 0x0 ;  /* 0x0000000000007b1d */ /* 0x000fe20000010000 */
[----:B------:R-:W-:Y:S01]  /*07f0*/  FSETP.GEU.AND P1, PT, R10, RZ, PT ;  /* 0x000000ff0a00720b */ /* 0x000fe20003f2e000 */
[-CC-:B------:R-:W-:Y:S01]  /*0800*/  FFMA R8, R8, R5.reuse, R7.reuse ;  /* 0x0000000508087223 */ /* 0x180fe20000000007 */
[----:B------:R-:W-:Y:S01]  /*0810*/  FSETP.GEU.AND P0, PT, R23, RZ, PT ;  /* 0x000000ff1700720b */ /* 0x000fe20003f0e000 */
[----:B------:R-:W-:Y:S01]  /*0820*/  FFMA R22, R22, R5, R7 ;  /* 0x0000000516167223 */ /* 0x000fe20000000007 */
[----:B------:R-:W-:-:S02]  /*0830*/  FSEL R21, R21, RZ, P2 ;  /* 0x000000ff15157208 */ /* 0x000fc40001000000 */
[----:B------:R-:W-:Y:S02]  /*0840*/  FSEL R3, R10, RZ, P1 ;  /* 0x000000ff0a037208 */ /* 0x000fe40000800000 */
[----:B------:R-:W-:Y:S02]  /*0850*/  FSEL R23, R23, RZ, P0 ;  /* 0x000000ff17177208 */ /* 0x000fe40000000000 */
[----:B------:R-:W-:Y:S02]  /*0860*/  FSETP.GEU.AND P4, PT, R2, RZ, PT ;  /* 0x000000ff0200720b */ /* 0x000fe40003f8e000 */
[----:B------:R-:W-:Y:S02]  /*0870*/  FSETP.GEU.AND P3, PT, R25, RZ, PT ;  /* 0x000000ff1900720b */ /* 0x000fe40003f6e000 */
[----:B------:R-:W-:Y:S02]  /*0880*/  FSETP.GEU.AND P2, PT, R8, RZ, PT ;  /* 0x000000ff0800720b */ /* 0x000fe40003f4e000 */
[----:B------:R-:W-:-:S02]  /*0890*/  FSETP.GEU.AND P1, PT, R27, RZ, PT ;  /* 0x000000ff1b00720b */ /* 0x000fc40003f2e000 */
[----:B------:R-:W-:Y:S02]  /*08a0*/  FSETP.GEU.AND P0, PT, R22, RZ, PT ;  /* 0x000000ff1600720b */ /* 0x000fe40003f0e000 */
[----:B------:R-:W-:Y:S02]  /*08b0*/  FSEL R9, R2, RZ, P4 ;  /* 0x000000ff02097208 */ /* 0x000fe40002000000 */
[----:B------:R-:W-:Y:S02]  /*08c0*/  FSEL R25, R25, RZ, P3 ;  /* 0x000000ff19197208 */ /* 0x000fe40001800000 */
[----:B------:R-:W-:Y:S02]  /*08d0*/  FSEL R27, R27, RZ, P1 ;  /* 0x000000ff1b1b7208 */ /* 0x000fe40000800000 */
[----:B------:R-:W-:Y:S02]  /*08e0*/  FSEL R11, R8, RZ, P2 ;  /* 0x000000ff080b7208 */ /* 0x000fe40001000000 */
[----:B------:R-:W-:Y:S01]  /*08f0*/  FSEL R13, R22, RZ, P0 ;  /* 0x000000ff160d7208 */ /* 0x000fe20000000000 */
[----:B------:R-:W-:Y:S04]  /*0900*/  STS [R14], R21 ;  /* 0x000000150e007388 */ /* 0x000fe80000000800 */
[----:B------:R0:W-:Y:S04]  /*0910*/  STS [R14+0x14], R3 ;  /* 0x000014030e007388 */ /* 0x0001e80000000800 */
[----:B------:R-:W-:Y:S04]  /*0920*/  STS [R14+0x4], R23 ;  /* 0x000004170e007388 */ /* 0x000fe80000000800 */
[----:B------:R1:W-:Y:S04]  /*0930*/  STS [R14+0x18], R9 ;  /* 0x000018090e007388 */ /* 0x0003e80000000800 */
[----:B------:R-:W-:Y:S04]  /*0940*/  STS [R14+0x8], R25 ;  /* 0x000008190e007388 */ /* 0x000fe80000000800 */
[----:B------:R-:W-:Y:S04]  /*0950*/  STS [R14+0xc], R27 ;  /* 0x00000c1b0e007388 */ /* 0x000fe80000000800 */
[----:B------:R-:W-:Y:S04]  /*0960*/  STS [R14+0x1c], R11 ;  /* 0x00001c0b0e007388 */ /* 0x000fe80000000800 */
[----:B------:R-:W-:Y:S01]  /*0970*/  STS [R14+0x20], R13 ;  /* 0x0000200d0e007388 */ /* 0x000fe20000000800 */
[----:B------:R-:W-:Y:S01]  /*0980*/  BAR.SYNC.DEFER_BLOCKING 0x0 ;  /* 0x0000000000007b1d */ /* 0x000fe20000010000 */
[----:B------:R-:W-:-:S05]  /*0990*/  IMAD.HI R2, R17, 0x66666667, RZ ;  /* 0x6666666711027827 */ /* 0x000fca00078e02ff */
[----:B0-----:R-:W-:-:S04]  /*09a0*/  SHF.R.U32.HI R3, RZ, 0x1f, R2 ;  /* 0x0000001fff037819 */ /* 0x001fc80000011602 */
[----:B------:R-:W-:Y:S02]  /*09b0*/  LEA.HI.SX32 R8, R2, R3, 0x19 ;  /* 0x0000000302087211 */ /* 0x000fe400078fcaff */
[----:B------:R-:W0:Y:S01]  /*09c0*/  LDC.64 R2, c[0x0][0x238] ;  /* 0x00008e00ff027b82 */ /* 0x000e220000000a00 */
[----:B------:R-:W-:Y:S04]  /*09d0*/  LDS R4, [R16] ;  /* 0x0000000010047984 */ /* 0x000fe80000000800 */
[----:B------:R-:W-:Y:S04]  /*09e0*/  LDS R5, [R16+0x4] ;  /* 0x0000040010057984 */ /* 0x000fe80000000800 */
[----:B------:R-:W-:Y:S04]  /*09f0*/  LDS R6, [R16+0x8] ;  /* 0x0000080010067984 */ /* 0x000fe80000000800 */
[----:B------:R-:W2:Y:S01]  /*0a00*/  LDS R7, [R16+0xc] ;  /* 0x00000c0010077984 */ /* 0x000ea20000000800 */
[----:B-1----:R-:W-:Y:S01]  /*0a10*/  IMAD R9, R8, -0x140, R17 ;  /* 0xfffffec008097824 */ /* 0x002fe200078e0211 */
[----:B------:R-:W-:-:S03]  /*0a20*/  ISETP.GE.AND P0, PT, R15, 0x4, PT ;  /* 0x000000040f00780c */ /* 0x000fc60003f06270 */
[----:B------:R-:W-:Y:S01]  /*0a30*/  IMAD.IADD R9, R9, 0x1, R0 ;  /* 0x0000000109097824 */ /* 0x000fe200078e0200 */
[C---:B------:R-:W-:Y:S02]  /*0a40*/  ISETP.LT.AND P1, PT, R17.reuse, 0x500, !P0 ;  /* 0x000005001100780c */ /* 0x040fe40004721270 */
[----:B------:R-:W-:Y:S01]  /*0a50*/  LOP3.LUT R17, R17, 0x80, RZ, 0xfc, !PT ;  /* 0x0000008011117812 */ /* 0x000fe200078efcff */
[----:B------:R-:W-:-:S03]  /*0a60*/  IMAD R9, R8, 0x500, R9 ;  /* 0x0000050008097824 */ /* 0x000fc600078e0209 */
[----:B------:R-:W-:Y:S02]  /*0a70*/  ISETP.LT.AND P0, PT, R17, 0x500, !P0 ;  /* 0x000005001100780c */ /* 0x000fe40004701270 */
[----:B------:R-:W-:-:S05]  /*0a80*/  SHF.L.U32 R9, R9, 0x2, RZ ;  /* 0x0000000209097819 */ /* 0x000fca00000006ff */
[----:B0-----:R-:W-:-:S05]  /*0a90*/  IMAD.WIDE R8, R9, 0x4, R2 ;  /* 0x0000000409087825 */ /* 0x001fca00078e0202 */
[----:B--2---:R0:W-:Y:S02]  /*0aa0*/  @P1 STG.E.128 desc[UR6][R8.64], R4 ;  /* 0x0000000408001986 */ /* 0x0041e4000c101d06 */
[----:B0-----:R-:W-:Y:S05]  /*0ab0*/  @!P0 EXIT ;  /* 0x000000000000894d */ /* 0x001fea0003800000 */
[----:B0-----:R-:W-:Y:S01]  /*0ac0*/  LDS R4, [R16+0xa00] ;  /* 0x000a000010047984 */ /* 0x001fe20000000800 */
[----:B------:R-:W-:-:S03]  /*0ad0*/  IMAD.HI R8, R17, 0x66666667, RZ ;  /* 0x6666666711087827 */ /* 0x000fc600078e02ff */
[----:B------:R-:W-:Y:S02]  /*0ae0*/  LDS R5, [R16+0xa04] ;  /* 0x000a040010057984 */ /* 0x000fe40000000800 */
[----:B------:R-:W-:Y:S02]  /*0af0*/  SHF.R.U32.HI R9, RZ, 0x1f, R8 ;  /* 0x0000001fff097819 */ /* 0x000fe40000011608 */
[----:B------:R-:W-:Y:S02]  /*0b00*/  LDS R6, [R16+0xa08] ;  /* 0x000a080010067984 */ /* 0x000fe40000000800 */
[----:B------:R-:W-:Y:S02]  /*0b10*/  LEA.HI.SX32 R8, R8, R9, 0x19 ;  /* 0x0000000908087211 */ /* 0x000fe400078fcaff */
[----:B------:R-:W0:Y:S03]  /*0b20*/  LDS R7, [R16+0xa0c] ;  /* 0x000a0c0010077984 */ /* 0x000e260000000800 */
[----:B------:R-:W-:-:S04]  /*0b30*/  IMAD R17, R8, -0x140, R17 ;  /* 0xfffffec008117824 */ /* 0x000fc800078e0211 */
[----:B------:R-:W-:-:S04]  /*0b40*/  IMAD.IADD R17, R17, 0x1, R0 ;  /* 0x0000000111117824 */ /* 0x000fc800078e0200 */
[----:B------:R-:W-:-:S05]  /*0b50*/  IMAD R9, R8, 0x500, R17 ;  /* 0x0000050008097824 */ /* 0x000fca00078e0211 */
[----:B------:R-:W-:-:S05]  /*0b60*/  SHF.L.U32 R9, R9, 0x2, RZ ;  /* 0x0000000209097819 */ /* 0x000fca00000006ff */
[----:B------:R-:W-:-:S05]  /*0b70*/  IMAD.WIDE R2, R9, 0x4, R2 ;  /* 0x0000000409027825 */ /* 0x000fca00078e0202 */
[----:B0-----:R-:W-:Y:S01]  /*0b80*/  STG.E.128 desc[UR6][R2.64], R4 ;  /* 0x0000000402007986 */ /* 0x001fe2000c101d06 */
[----:B------:R-:W-:Y:S05]  /*0b90*/  EXIT ;  /* 0x000000000000794d */ /* 0x000fea0003800000 */
.L_x_0:
[----:B------:R-:W-:-:S00]  /*0ba0*/  BRA `(.L_x_0) ;  /* 0xfffffffc00fc7947 */ /* 0x000fc0000383ffff */
[----:B------:R-:W-:-:S00]  /*0bb0*/  NOP ;  /* 0x0000000000007918 */ /* 0x000fc00000000000 */
        /* <DEDUP_REMOVED lines=12> */
.L_x_1:


//--------------------- .nv.global.init           --------------------------
	.section	.nv.global.init,"aw",@progbits
.nv.global.init:
	.type		_$_str,@object
	.size		_$_str,(_$_str_$_2 - _$_str)
_$_str:
        /*0000*/ 	.byte	0x5f, 0x5f, 0x43, 0x55, 0x44, 0x41, 0x5f, 0x46, 0x54, 0x5a, 0x00
	.type		_$_str_$_2,@object
	.size		_$_str_$_2,(.L_1 - _$_str_$_2)
_$_str_$_2:
        /*000b*/ 	.byte	0x5f, 0x5f, 0x43, 0x55, 0x44, 0x41, 0x5f, 0x50, 0x52, 0x45, 0x43, 0x5f, 0x53, 0x51, 0x52, 0x54
        /*001b*/ 	.byte	0x00
.L_1:


//--------------------- .nv.shared.triton_poi_fused__native_batch_norm_legit_no_training_relu_43 --------------------------
	.section	.nv.shared.triton_poi_fused__native_batch_norm_legit_no_training_relu_43,"aw",@nobits
	.sectionflags	@""
	.align	16
	.zero		1024


//--------------------- .nv.constant0.triton_poi_fused__native_batch_norm_legit_no_training_relu_43 --------------------------
	.section	.nv.constant0.triton_poi_fused__native_batch_norm_legit_no_training_relu_43,"a",@progbits
	.sectionflags	@""
	.align	4
.nv.constant0.triton_poi_fused__native_batch_norm_legit_no_training_relu_43:
	.zero		584
